//
// Generated by NVIDIA NVVM Compiler
//
// Compiler Build ID: CL-36424714
// Cuda compilation tools, release 13.0, V13.0.88
// Based on NVVM 20.0.0
//

.version 9.0
.target sm_100
.address_size 64

	// .globl	_Z19matrix_multiply_gpuiPfS_S_

.visible .entry _Z19matrix_multiply_gpuiPfS_S_(
	.param .u32 _Z19matrix_multiply_gpuiPfS_S__param_0,
	.param .u64 .ptr .align 1 _Z19matrix_multiply_gpuiPfS_S__param_1,
	.param .u64 .ptr .align 1 _Z19matrix_multiply_gpuiPfS_S__param_2,
	.param .u64 .ptr .align 1 _Z19matrix_multiply_gpuiPfS_S__param_3
)
{
	.reg .pred 	%p<10>;
	.reg .b32 	%r<78>;
	.reg .b32 	%f<68>;
	.reg .b64 	%rd<47>;

	ld.param.u32 	%r43, [_Z19matrix_multiply_gpuiPfS_S__param_0];
	ld.param.u64 	%rd4, [_Z19matrix_multiply_gpuiPfS_S__param_1];
	ld.param.u64 	%rd5, [_Z19matrix_multiply_gpuiPfS_S__param_2];
	ld.param.u64 	%rd3, [_Z19matrix_multiply_gpuiPfS_S__param_3];
	cvta.to.global.u64 	%rd1, %rd5;
	cvta.to.global.u64 	%rd2, %rd4;
	mov.u32 	%r44, %ctaid.x;
	mov.u32 	%r45, %ntid.x;
	mov.u32 	%r46, %tid.x;
	mad.lo.s32 	%r1, %r44, %r45, %r46;
	mov.u32 	%r47, %ctaid.y;
	mov.u32 	%r48, %ntid.y;
	mul.lo.s32 	%r2, %r47, %r48;
	mov.u32 	%r3, %tid.y;
	add.s32 	%r4, %r2, %r3;
	setp.lt.s32 	%p1, %r43, 1;
	mov.f32 	%f67, 0f00000000;
	@%p1 bra 	$L__BB0_12;
	mul.lo.s32 	%r5, %r1, %r43;
	and.b32  	%r6, %r43, 7;
	setp.lt.u32 	%p2, %r43, 8;
	mov.f32 	%f67, 0f00000000;
	mov.b32 	%r76, 0;
	@%p2 bra 	$L__BB0_4;
	and.b32  	%r76, %r43, 2147483640;
	neg.s32 	%r74, %r76;
	add.s32 	%r50, %r3, %r43;
	add.s32 	%r73, %r50, %r2;
	shl.b32 	%r10, %r43, 3;
	shl.b32 	%r51, %r43, 1;
	add.s32 	%r72, %r4, %r51;
	mad.lo.s32 	%r71, %r43, 3, %r4;
	shl.b32 	%r52, %r43, 2;
	add.s32 	%r70, %r4, %r52;
	mad.lo.s32 	%r69, %r43, 5, %r4;
	mad.lo.s32 	%r68, %r43, 6, %r4;
	mad.lo.s32 	%r67, %r43, 7, %r4;
	mov.f32 	%f67, 0f00000000;
	mov.u32 	%r65, %r5;
	mov.u32 	%r66, %r4;
$L__BB0_3:
	.pragma "nounroll";
	mul.wide.s32 	%rd6, %r65, 4;
	add.s64 	%rd7, %rd2, %rd6;
	ld.global.f32 	%f17, [%rd7];
	mul.wide.u32 	%rd8, %r66, 4;
	add.s64 	%rd9, %rd1, %rd8;
	ld.global.f32 	%f18, [%rd9];
	fma.rn.f32 	%f19, %f17, %f18, %f67;
	ld.global.f32 	%f20, [%rd7+4];
	mul.wide.u32 	%rd10, %r73, 4;
	add.s64 	%rd11, %rd1, %rd10;
	ld.global.f32 	%f21, [%rd11];
	fma.rn.f32 	%f22, %f20, %f21, %f19;
	ld.global.f32 	%f23, [%rd7+8];
	mul.wide.u32 	%rd12, %r72, 4;
	add.s64 	%rd13, %rd1, %rd12;
	ld.global.f32 	%f24, [%rd13];
	fma.rn.f32 	%f25, %f23, %f24, %f22;
	ld.global.f32 	%f26, [%rd7+12];
	mul.wide.u32 	%rd14, %r71, 4;
	add.s64 	%rd15, %rd1, %rd14;
	ld.global.f32 	%f27, [%rd15];
	fma.rn.f32 	%f28, %f26, %f27, %f25;
	ld.global.f32 	%f29, [%rd7+16];
	mul.wide.u32 	%rd16, %r70, 4;
	add.s64 	%rd17, %rd1, %rd16;
	ld.global.f32 	%f30, [%rd17];
	fma.rn.f32 	%f31, %f29, %f30, %f28;
	ld.global.f32 	%f32, [%rd7+20];
	mul.wide.u32 	%rd18, %r69, 4;
	add.s64 	%rd19, %rd1, %rd18;
	ld.global.f32 	%f33, [%rd19];
	fma.rn.f32 	%f34, %f32, %f33, %f31;
	ld.global.f32 	%f35, [%rd7+24];
	mul.wide.u32 	%rd20, %r68, 4;
	add.s64 	%rd21, %rd1, %rd20;
	ld.global.f32 	%f36, [%rd21];
	fma.rn.f32 	%f37, %f35, %f36, %f34;
	ld.global.f32 	%f38, [%rd7+28];
	mul.wide.u32 	%rd22, %r67, 4;
	add.s64 	%rd23, %rd1, %rd22;
	ld.global.f32 	%f39, [%rd23];
	fma.rn.f32 	%f67, %f38, %f39, %f37;
	add.s32 	%r74, %r74, 8;
	add.s32 	%r73, %r73, %r10;
	add.s32 	%r72, %r72, %r10;
	add.s32 	%r71, %r71, %r10;
	add.s32 	%r70, %r70, %r10;
	add.s32 	%r69, %r69, %r10;
	add.s32 	%r68, %r68, %r10;
	add.s32 	%r67, %r67, %r10;
	add.s32 	%r66, %r66, %r10;
	add.s32 	%r65, %r65, 8;
	setp.ne.s32 	%p3, %r74, 0;
	@%p3 bra 	$L__BB0_3;
$L__BB0_4:
	setp.eq.s32 	%p4, %r6, 0;
	@%p4 bra 	$L__BB0_12;
	and.b32  	%r38, %r43, 3;
	setp.lt.u32 	%p5, %r6, 4;
	@%p5 bra 	$L__BB0_7;
	add.s32 	%r53, %r76, %r5;
	mul.wide.s32 	%rd24, %r53, 4;
	add.s64 	%rd25, %rd2, %rd24;
	ld.global.f32 	%f41, [%rd25];
	mad.lo.s32 	%r54, %r76, %r43, %r4;
	mul.wide.u32 	%rd26, %r54, 4;
	add.s64 	%rd27, %rd1, %rd26;
	ld.global.f32 	%f42, [%rd27];
	fma.rn.f32 	%f43, %f41, %f42, %f67;
	ld.global.f32 	%f44, [%rd25+4];
	add.s32 	%r55, %r54, %r43;
	mul.wide.u32 	%rd28, %r55, 4;
	add.s64 	%rd29, %rd1, %rd28;
	ld.global.f32 	%f45, [%rd29];
	fma.rn.f32 	%f46, %f44, %f45, %f43;
	ld.global.f32 	%f47, [%rd25+8];
	add.s32 	%r56, %r55, %r43;
	mul.wide.u32 	%rd30, %r56, 4;
	add.s64 	%rd31, %rd1, %rd30;
	ld.global.f32 	%f48, [%rd31];
	fma.rn.f32 	%f49, %f47, %f48, %f46;
	ld.global.f32 	%f50, [%rd25+12];
	add.s32 	%r57, %r56, %r43;
	mul.wide.u32 	%rd32, %r57, 4;
	add.s64 	%rd33, %rd1, %rd32;
	ld.global.f32 	%f51, [%rd33];
	fma.rn.f32 	%f67, %f50, %f51, %f49;
	add.s32 	%r76, %r76, 4;
$L__BB0_7:
	setp.eq.s32 	%p6, %r38, 0;
	@%p6 bra 	$L__BB0_12;
	setp.eq.s32 	%p7, %r38, 1;
	@%p7 bra 	$L__BB0_10;
	add.s32 	%r58, %r76, %r5;
	mul.wide.s32 	%rd34, %r58, 4;
	add.s64 	%rd35, %rd2, %rd34;
	ld.global.f32 	%f53, [%rd35];
	mad.lo.s32 	%r59, %r76, %r43, %r4;
	mul.wide.u32 	%rd36, %r59, 4;
	add.s64 	%rd37, %rd1, %rd36;
	ld.global.f32 	%f54, [%rd37];
	fma.rn.f32 	%f55, %f53, %f54, %f67;
	ld.global.f32 	%f56, [%rd35+4];
	add.s32 	%r60, %r59, %r43;
	mul.wide.u32 	%rd38, %r60, 4;
	add.s64 	%rd39, %rd1, %rd38;
	ld.global.f32 	%f57, [%rd39];
	fma.rn.f32 	%f67, %f56, %f57, %f55;
	add.s32 	%r76, %r76, 2;
$L__BB0_10:
	and.b32  	%r61, %r43, 1;
	setp.eq.b32 	%p8, %r61, 1;
	not.pred 	%p9, %p8;
	@%p9 bra 	$L__BB0_12;
	add.s32 	%r62, %r76, %r5;
	mul.wide.s32 	%rd40, %r62, 4;
	add.s64 	%rd41, %rd2, %rd40;
	ld.global.f32 	%f58, [%rd41];
	mad.lo.s32 	%r63, %r76, %r43, %r4;
	mul.wide.u32 	%rd42, %r63, 4;
	add.s64 	%rd43, %rd1, %rd42;
	ld.global.f32 	%f59, [%rd43];
	fma.rn.f32 	%f67, %f58, %f59, %f67;
$L__BB0_12:
	cvta.to.global.u64 	%rd44, %rd3;
	mad.lo.s32 	%r64, %r1, %r43, %r4;
	mul.wide.s32 	%rd45, %r64, 4;
	add.s64 	%rd46, %rd44, %rd45;
	st.global.f32 	[%rd46], %f67;
	ret;

}


// ===== COMPILED SASS (sm_100) =====

	.target	sm_100

	.elftype	@"ET_EXEC"


//--------------------- .note.nv.tkinfo           --------------------------
	.section	.note.nv.tkinfo,"",@"SHT_NOTE"
	.sectionflags	@"SHF_NOTE_NV_TKINFO"
	.tkinfo
        /*0018*/ 	.word	0x00000002
        /*0030*/ 	.string	""
        /*0030*/ 	.string	"ptxas"
        /*0030*/ 	.string	"Cuda compilation tools, release 13.0, V13.0.88"
        /*0030*/ 	.string	"Build cuda_13.0.r13.0/compiler.36424714_0"
        /*0030*/ 	.string	"-arch sm_100 -m 64 "



//--------------------- .note.nv.cuinfo           --------------------------
	.section	.note.nv.cuinfo,"",@"SHT_NOTE"
	.sectionflags	@"SHF_NOTE_NV_CUINFO"
        /*0018*/ 	.short	0x0002
        /*001a*/ 	.short	0x0064
        /*001c*/ 	.short	0x0082
	.zero		2


//--------------------- .nv.info                  --------------------------
	.section	.nv.info,"",@"SHT_CUDA_INFO"
	.align	4


	//----- nvinfo : EIATTR_REGCOUNT
	.align		4
        /*0000*/ 	.byte	0x04, 0x2f
        /*0002*/ 	.short	(.L_1 - .L_0)
	.align		4
.L_0:
        /*0004*/ 	.word	index@(_Z19matrix_multiply_gpuiPfS_S_)
        /*0008*/ 	.word	0x00000020


	//----- nvinfo : EIATTR_FRAME_SIZE
	.align		4
.L_1:
        /*000c*/ 	.byte	0x04, 0x11
        /*000e*/ 	.short	(.L_3 - .L_2)
	.align		4
.L_2:
        /*0010*/ 	.word	index@(_Z19matrix_multiply_gpuiPfS_S_)
        /*0014*/ 	.word	0x00000000


	//----- nvinfo : EIATTR_MIN_STACK_SIZE
	.align		4
.L_3:
        /*0018*/ 	.byte	0x04, 0x12
        /*001a*/ 	.short	(.L_5 - .L_4)
	.align		4
.L_4:
        /*001c*/ 	.word	index@(_Z19matrix_multiply_gpuiPfS_S_)
        /*0020*/ 	.word	0x00000000
.L_5:


//--------------------- .nv.compat                --------------------------
	.section	.nv.compat,"",@"SHT_CUDA_COMPAT_INFO"
	.align	4
        /*0000*/ 	.byte	0x02, 0x09, 0x00, 0x00, 0x02, 0x02, 0x01, 0x00, 0x02, 0x05, 0x05, 0x00, 0x03, 0x07, 0x01, 0x01
        /*0010*/ 	.byte	0x02, 0x03, 0x00, 0x00, 0x02, 0x06, 0x01, 0x00, 0x04, 0x0b, 0x08, 0x00, 0x09, 0x00, 0x00, 0x00
        /*0020*/ 	.byte	0x00, 0x00, 0x00, 0x00


//--------------------- .nv.info._Z19matrix_multiply_gpuiPfS_S_ --------------------------
	.section	.nv.info._Z19matrix_multiply_gpuiPfS_S_,"",@"SHT_CUDA_INFO"
	.sectionflags	@""
	.align	4


	//----- nvinfo : EIATTR_CUDA_API_VERSION
	.align		4
        /*0000*/ 	.byte	0x04, 0x37
        /*0002*/ 	.short	(.L_7 - .L_6)
.L_6:
        /*0004*/ 	.word	0x00000082


	//----- nvinfo : EIATTR_KPARAM_INFO
	.align		4
.L_7:
        /*0008*/ 	.byte	0x04, 0x17
        /*000a*/ 	.short	(.L_9 - .L_8)
.L_8:
        /*000c*/ 	.word	0x00000000
        /*0010*/ 	.short	0x0003
        /*0012*/ 	.short	0x0018
        /*0014*/ 	.byte	0x00, 0xf5, 0x21, 0x00


	//----- nvinfo : EIATTR_KPARAM_INFO
	.align		4
.L_9:
        /*0018*/ 	.byte	0x04, 0x17
        /*001a*/ 	.short	(.L_11 - .L_10)
.L_10:
        /*001c*/ 	.word	0x00000000
        /*0020*/ 	.short	0x0002
        /*0022*/ 	.short	0x0010
        /*0024*/ 	.byte	0x00, 0xf5, 0x21, 0x00


	//----- nvinfo : EIATTR_KPARAM_INFO
	.align		4
.L_11:
        /*0028*/ 	.byte	0x04, 0x17
        /*002a*/ 	.short	(.L_13 - .L_12)
.L_12:
        /*002c*/ 	.word	0x00000000
        /*0030*/ 	.short	0x0001
        /*0032*/ 	.short	0x0008
        /*0034*/ 	.byte	0x00, 0xf5, 0x21, 0x00


	//----- nvinfo : EIATTR_KPARAM_INFO
	.align		4
.L_13:
        /*0038*/ 	.byte	0x04, 0x17
        /*003a*/ 	.short	(.L_15 - .L_14)
.L_14:
        /*003c*/ 	.word	0x00000000
        /*0040*/ 	.short	0x0000
        /*0042*/ 	.short	0x0000
        /*0044*/ 	.byte	0x00, 0xf0, 0x11, 0x00


	//----- nvinfo : EIATTR_SPARSE_MMA_MASK
	.align		4
.L_15:
        /*0048*/ 	.byte	0x03, 0x50
        /*004a*/ 	.short	0x0000


	//----- nvinfo : EIATTR_MAXREG_COUNT
	.align		4
        /*004c*/ 	.byte	0x03, 0x1b
        /*004e*/ 	.short	0x00ff


	//----- nvinfo : EIATTR_MERCURY_ISA_VERSION
	.align		4
        /*0050*/ 	.byte	0x03, 0x5f
        /*0052*/ 	.short	0x0101


	//----- nvinfo : EIATTR_VRC_CTA_INIT_COUNT
	.align		4
        /*0054*/ 	.byte	0x02, 0x4a
	.zero		1
	.zero		1


	//----- nvinfo : EIATTR_EXIT_INSTR_OFFSETS
	.align		4
        /*0058*/ 	.byte	0x04, 0x1c
        /*005a*/ 	.short	(.L_17 - .L_16)


	//   ....[0]....
.L_16:
        /*005c*/ 	.word	0x000008f0


	//----- nvinfo : EIATTR_CBANK_PARAM_SIZE
	.align		4
.L_17:
        /*0060*/ 	.byte	0x03, 0x19
        /*0062*/ 	.short	0x0020


	//----- nvinfo : EIATTR_PARAM_CBANK
	.align		4
        /*0064*/ 	.byte	0x04, 0x0a
        /*0066*/ 	.short	(.L_19 - .L_18)
	.align		4
.L_18:
        /*0068*/ 	.word	index@(.nv.constant0._Z19matrix_multiply_gpuiPfS_S_)
        /*006c*/ 	.short	0x0380
        /*006e*/ 	.short	0x0020


	//----- nvinfo : EIATTR_SW_WAR
	.align		4
.L_19:
        /*0070*/ 	.byte	0x04, 0x36
        /*0072*/ 	.short	(.L_21 - .L_20)
.L_20:
        /*0074*/ 	.word	0x00000008
.L_21:


//--------------------- .nv.callgraph             --------------------------
	.section	.nv.callgraph,"",@"SHT_CUDA_CALLGRAPH"
	.align	4
	.sectionentsize	8
	.align		4
        /*0000*/ 	.word	0x00000000
	.align		4
        /*0004*/ 	.word	0xffffffff
	.align		4
        /*0008*/ 	.word	0x00000000
	.align		4
        /*000c*/ 	.word	0xfffffffe
	.align		4
        /*0010*/ 	.word	0x00000000
	.align		4
        /*0014*/ 	.word	0xfffffffd
	.align		4
        /*0018*/ 	.word	0x00000000
	.align		4
        /*001c*/ 	.word	0xfffffffc


//--------------------- .text._Z19matrix_multiply_gpuiPfS_S_ --------------------------
	.section	.text._Z19matrix_multiply_gpuiPfS_S_,"ax",@progbits
	.align	128
        .global         _Z19matrix_multiply_gpuiPfS_S_
        .type           _Z19matrix_multiply_gpuiPfS_S_,@function
        .size           _Z19matrix_multiply_gpuiPfS_S_,(.L_x_5 - _Z19matrix_multiply_gpuiPfS_S_)
        .other          _Z19matrix_multiply_gpuiPfS_S_,@"STO_CUDA_ENTRY STV_DEFAULT"
_Z19matrix_multiply_gpuiPfS_S_:
.text._Z19matrix_multiply_gpuiPfS_S_:
[----:B------:R-:W-:Y:S08]  /*0000*/  LDC R1, c[0x0][0x37c] ;  /* 0x0000df00ff017b82 */ /* 0x000ff00000000800 */
[----:B------:R-:W0:Y:S01]  /*0010*/  LDC R0, c[0x0][0x380] ;  /* 0x0000e000ff007b82 */ /* 0x000e220000000800 */
[----:B------:R-:W1:Y:S01]  /*0020*/  S2R R2, SR_TID.X ;  /* 0x0000000000027919 */ /* 0x000e620000002100 */
[----:B------:R-:W2:Y:S01]  /*0030*/  LDCU.64 UR6, c[0x0][0x358] ;  /* 0x00006b00ff0677ac */ /* 0x000ea20008000a00 */
[----:B------:R-:W-:Y:S01]  /*0040*/  HFMA2 R20, -RZ, RZ, 0, 0 ;  /* 0x00000000ff147431 */ /* 0x000fe200000001ff */
[----:B------:R-:W3:Y:S04]  /*0050*/  S2R R11, SR_TID.Y ;  /* 0x00000000000b7919 */ /* 0x000ee80000002200 */
[----:B------:R-:W4:Y:S08]  /*0060*/  S2UR UR4, SR_CTAID.Y ;  /* 0x00000000000479c3 */ /* 0x000f300000002600 */
[----:B------:R-:W1:Y:S01]  /*0070*/  LDC R3, c[0x0][0x360] ;  /* 0x0000d800ff037b82 */ /* 0x000e620000000800 */
[----:B------:R-:W4:Y:S07]  /*0080*/  LDCU UR5, c[0x0][0x364] ;  /* 0x00006c80ff0577ac */ /* 0x000f2e0008000800 */
[----:B------:R-:W1:Y:S01]  /*0090*/  S2UR UR8, SR_CTAID.X ;  /* 0x00000000000879c3 */ /* 0x000e620000002500 */
[----:B0-----:R-:W-:Y:S01]  /*00a0*/  ISETP.GE.AND P0, PT, R0, 0x1, PT ;  /* 0x000000010000780c */ /* 0x001fe20003f06270 */
[----:B----4-:R-:W-:-:S06]  /*00b0*/  UIMAD UR4, UR4, UR5, URZ ;  /* 0x00000005040472a4 */ /* 0x010fcc000f8e02ff */
[----:B---3--:R-:W-:Y:S01]  /*00c0*/  IADD3 R7, PT, PT, R11, UR4, RZ ;  /* 0x000000040b077c10 */ /* 0x008fe2000fffe0ff */
[----:B-1----:R-:W-:-:S05]  /*00d0*/  IMAD R3, R3, UR8, R2 ;  /* 0x0000000803037c24 */ /* 0x002fca000f8e0202 */
[----:B--2---:R-:W-:Y:S05]  /*00e0*/  @!P0 BRA `(.L_x_0) ;  /* 0x0000000400f08947 */ /* 0x004fea0003800000 */
[C---:B------:R-:W-:Y:S01]  /*00f0*/  ISETP.GE.U32.AND P1, PT, R0.reuse, 0x8, PT ;  /* 0x000000080000780c */ /* 0x040fe20003f26070 */
[----:B------:R-:W-:Y:S01]  /*0100*/  IMAD R4, R3, R0, RZ ;  /* 0x0000000003047224 */ /* 0x000fe200078e02ff */
[----:B------:R-:W-:Y:S02]  /*0110*/  LOP3.LUT R2, R0, 0x7, RZ, 0xc0, !PT ;  /* 0x0000000700027812 */ /* 0x000fe400078ec0ff */
[----:B------:R-:W-:Y:S02]  /*0120*/  MOV R20, RZ ;  /* 0x000000ff00147202 */ /* 0x000fe40000000f00 */
[----:B------:R-:W-:Y:S02]  /*0130*/  ISETP.NE.AND P0, PT, R2, RZ, PT ;  /* 0x000000ff0200720c */ /* 0x000fe40003f05270 */
[----:B------:R-:W-:-:S05]  /*0140*/  MOV R9, RZ ;  /* 0x000000ff00097202 */ /* 0x000fca0000000f00 */
[----:B------:R-:W-:Y:S06]  /*0150*/  @!P1 BRA `(.L_x_1) ;  /* 0x0000000000ec9947 */ /* 0x000fec0003800000 */
[C---:B------:R-:W-:Y:S01]  /*0160*/  LOP3.LUT R9, R0.reuse, 0x7ffffff8, RZ, 0xc0, !PT ;  /* 0x7ffffff800097812 */ /* 0x040fe200078ec0ff */
[C---:B------:R-:W-:Y:S01]  /*0170*/  IMAD R13, R0.reuse, 0x3, R7 ;  /* 0x00000003000d7824 */ /* 0x040fe200078e0207 */
[C---:B------:R-:W-:Y:S01]  /*0180*/  IADD3 R11, PT, PT, R0.reuse, UR4, R11 ;  /* 0x00000004000b7c10 */ /* 0x040fe2000fffe00b */
[C-C-:B------:R-:W-:Y:S01]  /*0190*/  IMAD R29, R0.reuse, 0x5, R7.reuse ;  /* 0x00000005001d7824 */ /* 0x140fe200078e0207 */
[CC--:B------:R-:W-:Y:S01]  /*01a0*/  LEA R5, R0.reuse, R7.reuse, 0x1 ;  /* 0x0000000700057211 */ /* 0x0c0fe200078e08ff */
[C-C-:B------:R-:W-:Y:S01]  /*01b0*/  IMAD R6, R0.reuse, 0x6, R7.reuse ;  /* 0x0000000600067824 */ /* 0x140fe200078e0207 */
[C---:B------:R-:W-:Y:S01]  /*01c0*/  LEA R15, R0.reuse, R7, 0x2 ;  /* 0x00000007000f7211 */ /* 0x040fe200078e10ff */
[----:B------:R-:W-:Y:S01]  /*01d0*/  IMAD R8, R0, 0x7, R7 ;  /* 0x0000000700087824 */ /* 0x000fe200078e0207 */
[----:B------:R-:W-:Y:S02]  /*01e0*/  MOV R20, RZ ;  /* 0x000000ff00147202 */ /* 0x000fe40000000f00 */
[----:B------:R-:W-:-:S02]  /*01f0*/  MOV R14, R4 ;  /* 0x00000004000e7202 */ /* 0x000fc40000000f00 */
[----:B------:R-:W-:Y:S02]  /*0200*/  MOV R10, R7 ;  /* 0x00000007000a7202 */ /* 0x000fe40000000f00 */
[----:B------:R-:W-:-:S07]  /*0210*/  IADD3 R12, PT, PT, -R9, RZ, RZ ;  /* 0x000000ff090c7210 */ /* 0x000fce0007ffe1ff */
.L_x_2:
[----:B------:R-:W0:Y:S08]  /*0220*/  LDC.64 R18, c[0x0][0x390] ;  /* 0x0000e400ff127b82 */ /* 0x000e300000000a00 */
[----:B------:R-:W1:Y:S01]  /*0230*/  LDC.64 R16, c[0x0][0x388] ;  /* 0x0000e200ff107b82 */ /* 0x000e620000000a00 */
[----:B0-----:R-:W-:-:S06]  /*0240*/  IMAD.WIDE.U32 R22, R10, 0x4, R18 ;  /* 0x000000040a167825 */ /* 0x001fcc00078e0012 */
[----:B------:R-:W2:Y:S01]  /*0250*/  LDG.E R22, desc[UR6][R22.64] ;  /* 0x0000000616167981 */ /* 0x000ea2000c1e1900 */
[----:B-1----:R-:W-:-:S05]  /*0260*/  IMAD.WIDE R16, R14, 0x4, R16 ;  /* 0x000000040e107825 */ /* 0x002fca00078e0210 */
[----:B------:R-:W2:Y:S01]  /*0270*/  LDG.E R21, desc[UR6][R16.64] ;  /* 0x0000000610157981 */ /* 0x000ea2000c1e1900 */
[----:B------:R-:W-:-:S03]  /*0280*/  IMAD.WIDE.U32 R26, R11, 0x4, R18 ;  /* 0x000000040b1a7825 */ /* 0x000fc600078e0012 */
[----:B------:R-:W3:Y:S01]  /*0290*/  LDG.E R23, desc[UR6][R16.64+0x8] ;  /* 0x0000080610177981 */ /* 0x000ee2000c1e1900 */
[----:B------:R-:W-:-:S03]  /*02a0*/  IMAD.WIDE.U32 R24, R5, 0x4, R18 ;  /* 0x0000000405187825 */ /* 0x000fc600078e0012 */
[----:B------:R-:W4:Y:S04]  /*02b0*/  LDG.E R26, desc[UR6][R26.64] ;  /* 0x000000061a1a7981 */ /* 0x000f28000c1e1900 */
[----:B------:R-:W3:Y:S04]  /*02c0*/  LDG.E R24, desc[UR6][R24.64] ;  /* 0x0000000618187981 */ /* 0x000ee8000c1e1900 */
[----:B------:R-:W5:Y:S01]  /*02d0*/  LDG.E R27, desc[UR6][R16.64+0x10] ;  /* 0x00001006101b7981 */ /* 0x000f62000c1e1900 */
[----:B--2---:R-:W-:-:S03]  /*02e0*/  FFMA R21, R21, R22, R20 ;  /* 0x0000001615157223 */ /* 0x004fc60000000014 */
[----:B------:R-:W4:Y:S02]  /*02f0*/  LDG.E R20, desc[UR6][R16.64+0x4] ;  /* 0x0000040610147981 */ /* 0x000f24000c1e1900 */
[----:B----4-:R-:W-:Y:S01]  /*0300*/  FFMA R28, R20, R26, R21 ;  /* 0x0000001a141c7223 */ /* 0x010fe20000000015 */
[----:B------:R-:W-:-:S04]  /*0310*/  IMAD.WIDE.U32 R20, R13, 0x4, R18 ;  /* 0x000000040d147825 */ /* 0x000fc800078e0012 */
[----:B---3--:R-:W-:Y:S01]  /*0320*/  FFMA R28, R23, R24, R28 ;  /* 0x00000018171c7223 */ /* 0x008fe2000000001c */
[--C-:B------:R-:W-:Y:S01]  /*0330*/  IMAD.WIDE.U32 R22, R15, 0x4, R18.reuse ;  /* 0x000000040f167825 */ /* 0x100fe200078e0012 */
[----:B------:R-:W2:Y:S05]  /*0340*/  LDG.E R20, desc[UR6][R20.64] ;  /* 0x0000000614147981 */ /* 0x000eaa000c1e1900 */
[----:B------:R-:W5:Y:S04]  /*0350*/  LDG.E R22, desc[UR6][R22.64] ;  /* 0x0000000616167981 */ /* 0x000f68000c1e1900 */
[----:B------:R-:W2:Y:S01]  /*0360*/  LDG.E R21, desc[UR6][R16.64+0xc] ;  /* 0x00000c0610157981 */ /* 0x000ea2000c1e1900 */
[----:B------:R-:W-:-:S03]  /*0370*/  IMAD.WIDE.U32 R24, R29, 0x4, R18 ;  /* 0x000000041d187825 */ /* 0x000fc600078e0012 */
[----:B------:R-:W3:Y:S04]  /*0380*/  LDG.E R23, desc[UR6][R16.64+0x1c] ;  /* 0x00001c0610177981 */ /* 0x000ee8000c1e1900 */
[----:B------:R-:W4:Y:S01]  /*0390*/  LDG.E R24, desc[UR6][R24.64] ;  /* 0x0000000618187981 */ /* 0x000f22000c1e1900 */
[----:B--2---:R-:W-:-:S03]  /*03a0*/  FFMA R28, R21, R20, R28 ;  /* 0x00000014151c7223 */ /* 0x004fc6000000001c */
[----:B------:R-:W4:Y:S01]  /*03b0*/  LDG.E R21, desc[UR6][R16.64+0x14] ;  /* 0x0000140610157981 */ /* 0x000f22000c1e1900 */
[----:B-----5:R-:W-:Y:S01]  /*03c0*/  FFMA R28, R27, R22, R28 ;  /* 0x000000161b1c7223 */ /* 0x020fe2000000001c */
[--C-:B------:R-:W-:Y:S02]  /*03d0*/  IMAD.WIDE.U32 R26, R6, 0x4, R18.reuse ;  /* 0x00000004061a7825 */ /* 0x100fe400078e0012 */
[----:B------:R-:W2:Y:S02]  /*03e0*/  LDG.E R20, desc[UR6][R16.64+0x18] ;  /* 0x0000180610147981 */ /* 0x000ea4000c1e1900 */
[----:B------:R-:W-:Y:S02]  /*03f0*/  IMAD.WIDE.U32 R18, R8, 0x4, R18 ;  /* 0x0000000408127825 */ /* 0x000fe400078e0012 */
[----:B------:R-:W2:Y:S04]  /*0400*/  LDG.E R26, desc[UR6][R26.64] ;  /* 0x000000061a1a7981 */ /* 0x000ea8000c1e1900 */
[----:B------:R-:W3:Y:S01]  /*0410*/  LDG.E R18, desc[UR6][R18.64] ;  /* 0x0000000612127981 */ /* 0x000ee2000c1e1900 */
[----:B------:R-:W-:-:S04]  /*0420*/  IADD3 R12, PT, PT, R12, 0x8, RZ ;  /* 0x000000080c0c7810 */ /* 0x000fc80007ffe0ff */
[----:B------:R-:W-:Y:S02]  /*0430*/  ISETP.NE.AND P1, PT, R12, RZ, PT ;  /* 0x000000ff0c00720c */ /* 0x000fe40003f25270 */
[C---:B------:R-:W-:Y:S02]  /*0440*/  LEA R11, R0.reuse, R11, 0x3 ;  /* 0x0000000b000b7211 */ /* 0x040fe400078e18ff */
[C---:B------:R-:W-:Y:S02]  /*0450*/  LEA R5, R0.reuse, R5, 0x3 ;  /* 0x0000000500057211 */ /* 0x040fe400078e18ff */
[C---:B------:R-:W-:Y:S02]  /*0460*/  LEA R13, R0.reuse, R13, 0x3 ;  /* 0x0000000d000d7211 */ /* 0x040fe400078e18ff */
[C---:B------:R-:W-:Y:S02]  /*0470*/  LEA R15, R0.reuse, R15, 0x3 ;  /* 0x0000000f000f7211 */ /* 0x040fe400078e18ff */
[----:B------:R-:W-:-:S02]  /*0480*/  LEA R29, R0, R29, 0x3 ;  /* 0x0000001d001d7211 */ /* 0x000fc400078e18ff */
[C---:B------:R-:W-:Y:S02]  /*0490*/  LEA R6, R0.reuse, R6, 0x3 ;  /* 0x0000000600067211 */ /* 0x040fe400078e18ff */
[C---:B------:R-:W-:Y:S02]  /*04a0*/  LEA R8, R0.reuse, R8, 0x3 ;  /* 0x0000000800087211 */ /* 0x040fe400078e18ff */
[----:B------:R-:W-:Y:S02]  /*04b0*/  LEA R10, R0, R10, 0x3 ;  /* 0x0000000a000a7211 */ /* 0x000fe400078e18ff */
[----:B------:R-:W-:Y:S01]  /*04c0*/  IADD3 R14, PT, PT, R14, 0x8, RZ ;  /* 0x000000080e0e7810 */ /* 0x000fe20007ffe0ff */
[----:B----4-:R-:W-:-:S04]  /*04d0*/  FFMA R21, R21, R24, R28 ;  /* 0x0000001815157223 */ /* 0x010fc8000000001c */
[----:B--2---:R-:W-:-:S04]  /*04e0*/  FFMA R20, R20, R26, R21 ;  /* 0x0000001a14147223 */ /* 0x004fc80000000015 */
[----:B---3--:R-:W-:Y:S01]  /*04f0*/  FFMA R20, R23, R18, R20 ;  /* 0x0000001217147223 */ /* 0x008fe20000000014 */
[----:B------:R-:W-:Y:S06]  /*0500*/  @P1 BRA `(.L_x_2) ;  /* 0xfffffffc00441947 */ /* 0x000fec000383ffff */
.L_x_1:
[----:B------:R-:W-:Y:S05]  /*0510*/  @!P0 BRA `(.L_x_0) ;  /* 0x0000000000e48947 */ /* 0x000fea0003800000 */
[----:B------:R-:W-:Y:S02]  /*0520*/  ISETP.GE.U32.AND P0, PT, R2, 0x4, PT ;  /* 0x000000040200780c */ /* 0x000fe40003f06070 */
[----:B------:R-:W-:-:S04]  /*0530*/  LOP3.LUT R6, R0, 0x3, RZ, 0xc0, !PT ;  /* 0x0000000300067812 */ /* 0x000fc800078ec0ff */
[----:B------:R-:W-:-:S07]  /*0540*/  ISETP.NE.AND P1, PT, R6, RZ, PT ;  /* 0x000000ff0600720c */ /* 0x000fce0003f25270 */
[----:B------:R-:W-:Y:S06]  /*0550*/  @!P0 BRA `(.L_x_3) ;  /* 0x0000000000648947 */ /* 0x000fec0003800000 */
[----:B------:R-:W0:Y:S01]  /*0560*/  LDC.64 R10, c[0x0][0x390] ;  /* 0x0000e400ff0a7b82 */ /* 0x000e220000000a00 */
[----:B------:R-:W-:Y:S01]  /*0570*/  IMAD R17, R9, R0, R7 ;  /* 0x0000000009117224 */ /* 0x000fe200078e0207 */
[----:B------:R-:W-:-:S04]  /*0580*/  IADD3 R5, PT, PT, R4, R9, RZ ;  /* 0x0000000904057210 */ /* 0x000fc80007ffe0ff */
[-C--:B------:R-:W-:Y:S02]  /*0590*/  IADD3 R19, PT, PT, R17, R0.reuse, RZ ;  /* 0x0000000011137210 */ /* 0x080fe40007ffe0ff */
[----:B------:R-:W1:Y:S02]  /*05a0*/  LDC.64 R12, c[0x0][0x388] ;  /* 0x0000e200ff0c7b82 */ /* 0x000e640000000a00 */
[----:B------:R-:W-:Y:S01]  /*05b0*/  IADD3 R21, PT, PT, R19, R0, RZ ;  /* 0x0000000013157210 */ /* 0x000fe20007ffe0ff */
[----:B0-----:R-:W-:-:S04]  /*05c0*/  IMAD.WIDE.U32 R16, R17, 0x4, R10 ;  /* 0x0000000411107825 */ /* 0x001fc800078e000a */
[----:B------:R-:W-:Y:S02]  /*05d0*/  IMAD.WIDE.U32 R18, R19, 0x4, R10 ;  /* 0x0000000413127825 */ /* 0x000fe400078e000a */
[----:B------:R-:W2:Y:S02]  /*05e0*/  LDG.E R16, desc[UR6][R16.64] ;  /* 0x0000000610107981 */ /* 0x000ea4000c1e1900 */
[----:B-1----:R-:W-:Y:S02]  /*05f0*/  IMAD.WIDE R12, R5, 0x4, R12 ;  /* 0x00000004050c7825 */ /* 0x002fe400078e020c */
[----:B------:R-:W3:Y:S02]  /*0600*/  LDG.E R18, desc[UR6][R18.64] ;  /* 0x0000000612127981 */ /* 0x000ee4000c1e1900 */
[C-C-:B------:R-:W-:Y:S01]  /*0610*/  IMAD.WIDE.U32 R14, R21.reuse, 0x4, R10.reuse ;  /* 0x00000004150e7825 */ /* 0x140fe200078e000a */
[----:B------:R-:W-:Y:S01]  /*0620*/  IADD3 R21, PT, PT, R21, R0, RZ ;  /* 0x0000000015157210 */ /* 0x000fe20007ffe0ff */
[----:B------:R-:W2:Y:S04]  /*0630*/  LDG.E R5, desc[UR6][R12.64] ;  /* 0x000000060c057981 */ /* 0x000ea8000c1e1900 */
[----:B------:R-:W3:Y:S01]  /*0640*/  LDG.E R2, desc[UR6][R12.64+0x4] ;  /* 0x000004060c027981 */ /* 0x000ee2000c1e1900 */
[----:B------:R-:W-:-:S03]  /*0650*/  IMAD.WIDE.U32 R10, R21, 0x4, R10 ;  /* 0x00000004150a7825 */ /* 0x000fc600078e000a */
[----:B------:R-:W4:Y:S04]  /*0660*/  LDG.E R14, desc[UR6][R14.64] ;  /* 0x000000060e0e7981 */ /* 0x000f28000c1e1900 */
[----:B------:R-:W4:Y:S04]  /*0670*/  LDG.E R21, desc[UR6][R12.64+0x8] ;  /* 0x000008060c157981 */ /* 0x000f28000c1e1900 */
[----:B------:R-:W5:Y:S04]  /*0680*/  LDG.E R23, desc[UR6][R12.64+0xc] ;  /* 0x00000c060c177981 */ /* 0x000f68000c1e1900 */
[----:B------:R-:W5:Y:S01]  /*0690*/  LDG.E R10, desc[UR6][R10.64] ;  /* 0x000000060a0a7981 */ /* 0x000f62000c1e1900 */
[----:B------:R-:W-:Y:S01]  /*06a0*/  IADD3 R9, PT, PT, R9, 0x4, RZ ;  /* 0x0000000409097810 */ /* 0x000fe20007ffe0ff */
[----:B--2---:R-:W-:-:S04]  /*06b0*/  FFMA R5, R5, R16, R20 ;  /* 0x0000001005057223 */ /* 0x004fc80000000014 */
[----:B---3--:R-:W-:-:S04]  /*06c0*/  FFMA R2, R2, R18, R5 ;  /* 0x0000001202027223 */ /* 0x008fc80000000005 */
[----:B----4-:R-:W-:-:S04]  /*06d0*/  FFMA R2, R21, R14, R2 ;  /* 0x0000000e15027223 */ /* 0x010fc80000000002 */
[----:B-----5:R-:W-:-:S07]  /*06e0*/  FFMA R20, R23, R10, R2 ;  /* 0x0000000a17147223 */ /* 0x020fce0000000002 */
.L_x_3:
[----:B------:R-:W-:Y:S05]  /*06f0*/  @!P1 BRA `(.L_x_0) ;  /* 0x00000000006c9947 */ /* 0x000fea0003800000 */
[----:B------:R-:W-:Y:S02]  /*0700*/  ISETP.NE.AND P0, PT, R6, 0x1, PT ;  /* 0x000000010600780c */ /* 0x000fe40003f05270 */
[----:B------:R-:W-:-:S04]  /*0710*/  LOP3.LUT R2, R0, 0x1, RZ, 0xc0, !PT ;  /* 0x0000000100027812 */ /* 0x000fc800078ec0ff */
[----:B------:R-:W-:-:S07]  /*0720*/  ISETP.NE.U32.AND P1, PT, R2, 0x1, PT ;  /* 0x000000010200780c */ /* 0x000fce0003f25070 */
[----:B------:R-:W0:Y:S01]  /*0730*/  @P0 LDC.64 R18, c[0x0][0x390] ;  /* 0x0000e400ff120b82 */ /* 0x000e220000000a00 */
[CC--:B------:R-:W-:Y:S01]  /*0740*/  @P0 IMAD R17, R9.reuse, R0.reuse, R7 ;  /* 0x0000000009110224 */ /* 0x0c0fe200078e0207 */
[----:B------:R-:W-:Y:S02]  /*0750*/  @P0 IADD3 R5, PT, PT, R4, R9, RZ ;  /* 0x0000000904050210 */ /* 0x000fe40007ffe0ff */
[----:B------:R-:W-:Y:S02]  /*0760*/  @P0 IADD3 R9, PT, PT, R9, 0x2, RZ ;  /* 0x0000000209090810 */ /* 0x000fe40007ffe0ff */
[C---:B------:R-:W-:Y:S02]  /*0770*/  @P0 IADD3 R21, PT, PT, R17.reuse, R0, RZ ;  /* 0x0000000011150210 */ /* 0x040fe40007ffe0ff */
[----:B------:R-:W1:Y:S08]  /*0780*/  @P0 LDC.64 R10, c[0x0][0x388] ;  /* 0x0000e200ff0a0b82 */ /* 0x000e700000000a00 */
[----:B------:R-:W2:Y:S08]  /*0790*/  @!P1 LDC.64 R14, c[0x0][0x388] ;  /* 0x0000e200ff0e9b82 */ /* 0x000eb00000000a00 */
[----:B------:R-:W3:Y:S01]  /*07a0*/  @!P1 LDC.64 R12, c[0x0][0x390] ;  /* 0x0000e400ff0c9b82 */ /* 0x000ee20000000a00 */
[----:B0-----:R-:W-:-:S04]  /*07b0*/  @P0 IMAD.WIDE.U32 R16, R17, 0x4, R18 ;  /* 0x0000000411100825 */ /* 0x001fc800078e0012 */
[----:B------:R-:W-:Y:S02]  /*07c0*/  @P0 IMAD.WIDE.U32 R18, R21, 0x4, R18 ;  /* 0x0000000415120825 */ /* 0x000fe400078e0012 */
[----:B------:R-:W4:Y:S02]  /*07d0*/  @P0 LDG.E R16, desc[UR6][R16.64] ;  /* 0x0000000610100981 */ /* 0x000f24000c1e1900 */
[----:B-1----:R-:W-:Y:S01]  /*07e0*/  @P0 IMAD.WIDE R10, R5, 0x4, R10 ;  /* 0x00000004050a0825 */ /* 0x002fe200078e020a */
[----:B------:R-:W-:Y:S01]  /*07f0*/  @!P1 IADD3 R5, PT, PT, R4, R9, RZ ;  /* 0x0000000904059210 */ /* 0x000fe20007ffe0ff */
[----:B------:R-:W5:Y:S02]  /*0800*/  @P0 LDG.E R18, desc[UR6][R18.64] ;  /* 0x0000000612120981 */ /* 0x000f64000c1e1900 */
[----:B------:R-:W-:Y:S02]  /*0810*/  @!P1 IMAD R9, R9, R0, R7 ;  /* 0x0000000009099224 */ /* 0x000fe400078e0207 */
[----:B------:R-:W4:Y:S01]  /*0820*/  @P0 LDG.E R21, desc[UR6][R10.64] ;  /* 0x000000060a150981 */ /* 0x000f22000c1e1900 */
[----:B--2---:R-:W-:-:S03]  /*0830*/  @!P1 IMAD.WIDE R14, R5, 0x4, R14 ;  /* 0x00000004050e9825 */ /* 0x004fc600078e020e */
[----:B------:R-:W5:Y:S04]  /*0840*/  @P0 LDG.E R2, desc[UR6][R10.64+0x4] ;  /* 0x000004060a020981 */ /* 0x000f68000c1e1900 */
[----:B------:R-:W2:Y:S01]  /*0850*/  @!P1 LDG.E R15, desc[UR6][R14.64] ;  /* 0x000000060e0f9981 */ /* 0x000ea2000c1e1900 */
[----:B---3--:R-:W-:-:S06]  /*0860*/  @!P1 IMAD.WIDE.U32 R12, R9, 0x4, R12 ;  /* 0x00000004090c9825 */ /* 0x008fcc00078e000c */
[----:B------:R-:W2:Y:S01]  /*0870*/  @!P1 LDG.E R12, desc[UR6][R12.64] ;  /* 0x000000060c0c9981 */ /* 0x000ea2000c1e1900 */
[----:B----4-:R-:W-:-:S04]  /*0880*/  @P0 FFMA R21, R21, R16, R20 ;  /* 0x0000001015150223 */ /* 0x010fc80000000014 */
[----:B-----5:R-:W-:-:S04]  /*0890*/  @P0 FFMA R20, R2, R18, R21 ;  /* 0x0000001202140223 */ /* 0x020fc80000000015 */
[----:B--2---:R-:W-:-:S07]  /*08a0*/  @!P1 FFMA R20, R15, R12, R20 ;  /* 0x0000000c0f149223 */ /* 0x004fce0000000014 */
.L_x_0:
[----:B------:R-:W0:Y:S01]  /*08b0*/  LDC.64 R4, c[0x0][0x398] ;  /* 0x0000e600ff047b82 */ /* 0x000e220000000a00 */
[----:B------:R-:W-:-:S04]  /*08c0*/  IMAD R3, R3, R0, R7 ;  /* 0x0000000003037224 */ /* 0x000fc800078e0207 */
[----:B0-----:R-:W-:-:S05]  /*08d0*/  IMAD.WIDE R2, R3, 0x4, R4 ;  /* 0x0000000403027825 */ /* 0x001fca00078e0204 */
[----:B------:R-:W-:Y:S01]  /*08e0*/  STG.E desc[UR6][R2.64], R20 ;  /* 0x0000001402007986 */ /* 0x000fe2000c101906 */
[----:B------:R-:W-:Y:S05]  /*08f0*/  EXIT ;  /* 0x000000000000794d */ /* 0x000fea0003800000 */
.L_x_4:
[----:B------:R-:W-:-:S00]  /*0900*/  BRA `(.L_x_4) ;  /* 0xfffffffc00fc7947 */ /* 0x000fc0000383ffff */
[----:B------:R-:W-:-:S00]  /*0910*/  NOP ;  /* 0x0000000000007918 */ /* 0x000fc00000000000 */
        /* <DEDUP_REMOVED lines=14> */
.L_x_5:


//--------------------- .nv.shared.reserved.0     --------------------------
	.section	.nv.shared.reserved.0,"aw",@nobits
	.weak		__nv_reservedSMEM_offset_0_alias
	.size		__nv_reservedSMEM_offset_0_alias, 0, 64
	.other		__nv_reservedSMEM_offset_0_alias,@"STO_CUDA_RESERVED_SHARED STV_DEFAULT"
__nv_reservedSMEM_offset_0_alias:
	.zero		0
	.zero		64


//--------------------- .nv.constant0._Z19matrix_multiply_gpuiPfS_S_ --------------------------
	.section	.nv.constant0._Z19matrix_multiply_gpuiPfS_S_,"a",@progbits
	.sectionflags	@""
	.align	4
.nv.constant0._Z19matrix_multiply_gpuiPfS_S_:
	.zero		928


//--------------------- SYMBOLS --------------------------

	.type		.nv.reservedSmem.offset0,@object
	.size		.nv.reservedSmem.offset0,0x4
